//
// Generated by NVIDIA NVVM Compiler
//
// Compiler Build ID: CL-36424714
// Cuda compilation tools, release 13.0, V13.0.88
// Based on NVVM 20.0.0
//

.version 9.0
.target sm_100
.address_size 64

	// .globl	_Z13freeVertexMemP10BezierLinei
.extern .func free
(
	.param .b64 free_param_0
)
;

.visible .entry _Z13freeVertexMemP10BezierLinei(
	.param .u64 .ptr .align 1 _Z13freeVertexMemP10BezierLinei_param_0,
	.param .u32 _Z13freeVertexMemP10BezierLinei_param_1
)
{
	.reg .pred 	%p<3>;
	.reg .b32 	%r<7>;
	.reg .b64 	%rd<8>;

	ld.param.u64 	%rd3, [_Z13freeVertexMemP10BezierLinei_param_0];
	ld.param.u32 	%r2, [_Z13freeVertexMemP10BezierLinei_param_1];
	mov.u32 	%r3, %ctaid.x;
	mov.u32 	%r4, %ntid.x;
	mov.u32 	%r5, %tid.x;
	mad.lo.s32 	%r1, %r3, %r4, %r5;
	setp.ge.s32 	%p1, %r1, %r2;
	@%p1 bra 	$L__BB0_3;
	cvta.to.global.u64 	%rd4, %rd3;
	mul.wide.s32 	%rd5, %r1, 40;
	add.s64 	%rd6, %rd4, %rd5;
	add.s64 	%rd1, %rd6, 24;
	ld.global.u64 	%rd2, [%rd6+24];
	setp.eq.s64 	%p2, %rd2, 0;
	@%p2 bra 	$L__BB0_3;
	{ // callseq 0, 0
	.param .b64 param0;
	st.param.b64 	[param0], %rd2;
	call.uni 
	free, 
	(
	param0
	);
	} // callseq 0
	mov.b64 	%rd7, 0;
	st.global.u64 	[%rd1], %rd7;
	mov.b32 	%r6, 0;
	st.global.u32 	[%rd1+8], %r6;
$L__BB0_3:
	ret;

}


// ===== COMPILED SASS (sm_100) =====

	.target	sm_100

	.elftype	@"ET_EXEC"


//--------------------- .note.nv.tkinfo           --------------------------
	.section	.note.nv.tkinfo,"",@"SHT_NOTE"
	.sectionflags	@"SHF_NOTE_NV_TKINFO"
	.tkinfo
        /*0018*/ 	.word	0x00000002
        /*0030*/ 	.string	""
        /*0030*/ 	.string	"ptxas"
        /*0030*/ 	.string	"Cuda compilation tools, release 13.0, V13.0.88"
        /*0030*/ 	.string	"Build cuda_13.0.r13.0/compiler.36424714_0"
        /*0030*/ 	.string	"-arch sm_100 -m 64 "



//--------------------- .note.nv.cuinfo           --------------------------
	.section	.note.nv.cuinfo,"",@"SHT_NOTE"
	.sectionflags	@"SHF_NOTE_NV_CUINFO"
        /*0018*/ 	.short	0x0002
        /*001a*/ 	.short	0x0064
        /*001c*/ 	.short	0x0082
	.zero		2


//--------------------- .nv.info                  --------------------------
	.section	.nv.info,"",@"SHT_CUDA_INFO"
	.align	4


	//----- nvinfo : EIATTR_REGCOUNT
	.align		4
        /*0000*/ 	.byte	0x04, 0x2f
        /*0002*/ 	.short	(.L_1 - .L_0)
	.align		4
.L_0:
        /*0004*/ 	.word	index@(_Z13freeVertexMemP10BezierLinei)
        /*0008*/ 	.word	0x00000018


	//----- nvinfo : EIATTR_FRAME_SIZE
	.align		4
.L_1:
        /*000c*/ 	.byte	0x04, 0x11
        /*000e*/ 	.short	(.L_3 - .L_2)
	.align		4
.L_2:
        /*0010*/ 	.word	index@(_Z13freeVertexMemP10BezierLinei)
        /*0014*/ 	.word	0x00000000


	//----- nvinfo : EIATTR_MIN_STACK_SIZE
	.align		4
.L_3:
        /*0018*/ 	.byte	0x04, 0x12
        /*001a*/ 	.short	(.L_5 - .L_4)
	.align		4
.L_4:
        /*001c*/ 	.word	index@(_Z13freeVertexMemP10BezierLinei)
        /*0020*/ 	.word	0x00000000
.L_5:


//--------------------- .nv.compat                --------------------------
	.section	.nv.compat,"",@"SHT_CUDA_COMPAT_INFO"
	.align	4
        /*0000*/ 	.byte	0x02, 0x09, 0x00, 0x00, 0x02, 0x02, 0x01, 0x00, 0x02, 0x05, 0x05, 0x00, 0x03, 0x07, 0x01, 0x01
        /*0010*/ 	.byte	0x02, 0x03, 0x00, 0x00, 0x02, 0x06, 0x01, 0x00, 0x04, 0x0b, 0x08, 0x00, 0x09, 0x00, 0x00, 0x00
        /*0020*/ 	.byte	0x00, 0x00, 0x00, 0x00


//--------------------- .nv.info._Z13freeVertexMemP10BezierLinei --------------------------
	.section	.nv.info._Z13freeVertexMemP10BezierLinei,"",@"SHT_CUDA_INFO"
	.sectionflags	@""
	.align	4


	//----- nvinfo : EIATTR_CUDA_API_VERSION
	.align		4
        /*0000*/ 	.byte	0x04, 0x37
        /*0002*/ 	.short	(.L_7 - .L_6)
.L_6:
        /*0004*/ 	.word	0x00000082


	//----- nvinfo : EIATTR_KPARAM_INFO
	.align		4
.L_7:
        /*0008*/ 	.byte	0x04, 0x17
        /*000a*/ 	.short	(.L_9 - .L_8)
.L_8:
        /*000c*/ 	.word	0x00000000
        /*0010*/ 	.short	0x0001
        /*0012*/ 	.short	0x0008
        /*0014*/ 	.byte	0x00, 0xf0, 0x11, 0x00


	//----- nvinfo : EIATTR_KPARAM_INFO
	.align		4
.L_9:
        /*0018*/ 	.byte	0x04, 0x17
        /*001a*/ 	.short	(.L_11 - .L_10)
.L_10:
        /*001c*/ 	.word	0x00000000
        /*0020*/ 	.short	0x0000
        /*0022*/ 	.short	0x0000
        /*0024*/ 	.byte	0x00, 0xf5, 0x21, 0x00


	//----- nvinfo : EIATTR_SPARSE_MMA_MASK
	.align		4
.L_11:
        /*0028*/ 	.byte	0x03, 0x50
        /*002a*/ 	.short	0x0000


	//----- nvinfo : EIATTR_MAXREG_COUNT
	.align		4
        /*002c*/ 	.byte	0x03, 0x1b
        /*002e*/ 	.short	0x00ff


	//----- nvinfo : EIATTR_EXTERNS
	.align		4
        /*0030*/ 	.byte	0x04, 0x0f
        /*0032*/ 	.short	(.L_13 - .L_12)


	//   ....[0]....
	.align		4
.L_12:
        /*0034*/ 	.word	index@(free)


	//----- nvinfo : EIATTR_MERCURY_ISA_VERSION
	.align		4
.L_13:
        /*0038*/ 	.byte	0x03, 0x5f
        /*003a*/ 	.short	0x0101


	//----- nvinfo : EIATTR_VRC_CTA_INIT_COUNT
	.align		4
        /*003c*/ 	.byte	0x02, 0x4a
	.zero		1
	.zero		1


	//----- nvinfo : EIATTR_SYSCALL_OFFSETS
	.align		4
        /*0040*/ 	.byte	0x04, 0x46
        /*0042*/ 	.short	(.L_15 - .L_14)


	//   ....[0]....
.L_14:
        /*0044*/ 	.word	0x00000120


	//----- nvinfo : EIATTR_EXIT_INSTR_OFFSETS
	.align		4
.L_15:
        /*0048*/ 	.byte	0x04, 0x1c
        /*004a*/ 	.short	(.L_17 - .L_16)


	//   ....[0]....
.L_16:
        /*004c*/ 	.word	0x00000070


	//   ....[1]....
        /*0050*/ 	.word	0x000000e0


	//   ....[2]....
        /*0054*/ 	.word	0x00000150


	//----- nvinfo : EIATTR_CRS_STACK_SIZE
	.align		4
.L_17:
        /*0058*/ 	.byte	0x04, 0x1e
        /*005a*/ 	.short	(.L_19 - .L_18)
.L_18:
        /*005c*/ 	.word	0x00000000


	//----- nvinfo : EIATTR_CBANK_PARAM_SIZE
	.align		4
.L_19:
        /*0060*/ 	.byte	0x03, 0x19
        /*0062*/ 	.short	0x000c


	//----- nvinfo : EIATTR_PARAM_CBANK
	.align		4
        /*0064*/ 	.byte	0x04, 0x0a
        /*0066*/ 	.short	(.L_21 - .L_20)
	.align		4
.L_20:
        /*0068*/ 	.word	index@(.nv.constant0._Z13freeVertexMemP10BezierLinei)
        /*006c*/ 	.short	0x0380
        /*006e*/ 	.short	0x000c


	//----- nvinfo : EIATTR_SW_WAR
	.align		4
.L_21:
        /*0070*/ 	.byte	0x04, 0x36
        /*0072*/ 	.short	(.L_23 - .L_22)
.L_22:
        /*0074*/ 	.word	0x00000008
.L_23:


//--------------------- .nv.callgraph             --------------------------
	.section	.nv.callgraph,"",@"SHT_CUDA_CALLGRAPH"
	.align	4
	.sectionentsize	8
	.align		4
        /*0000*/ 	.word	0x00000000
	.align		4
        /*0004*/ 	.word	0xffffffff
	.align		4
        /*0008*/ 	.word	index@(_Z13freeVertexMemP10BezierLinei)
	.align		4
        /*000c*/ 	.word	index@(free)
	.align		4
        /*0010*/ 	.word	0x00000000
	.align		4
        /*0014*/ 	.word	0xfffffffe
	.align		4
        /*0018*/ 	.word	0x00000000
	.align		4
        /*001c*/ 	.word	0xfffffffd
	.align		4
        /*0020*/ 	.word	0x00000000
	.align		4
        /*0024*/ 	.word	0xfffffffc


//--------------------- .nv.constant4             --------------------------
	.section	.nv.constant4,"a",@progbits
	.align	8
	.align		8
.nv.constant4:
        /*0000*/ 	.dword	free


//--------------------- .text._Z13freeVertexMemP10BezierLinei --------------------------
	.section	.text._Z13freeVertexMemP10BezierLinei,"ax",@progbits
	.align	128
        .global         _Z13freeVertexMemP10BezierLinei
        .type           _Z13freeVertexMemP10BezierLinei,@function
        .size           _Z13freeVertexMemP10BezierLinei,(.L_x_2 - _Z13freeVertexMemP10BezierLinei)
        .other          _Z13freeVertexMemP10BezierLinei,@"STO_CUDA_ENTRY STV_DEFAULT"
_Z13freeVertexMemP10BezierLinei:
.text._Z13freeVertexMemP10BezierLinei:
[----:B------:R-:W0:Y:S01]  /*0000*/  LDC R1, c[0x0][0x37c] ;  /* 0x0000df00ff017b82 */ /* 0x000e220000000800 */
[----:B------:R-:W1:Y:S07]  /*0010*/  S2R R0, SR_TID.X ;  /* 0x0000000000007919 */ /* 0x000e6e0000002100 */
[----:B------:R-:W1:Y:S01]  /*0020*/  S2UR UR4, SR_CTAID.X ;  /* 0x00000000000479c3 */ /* 0x000e620000002500 */
[----:B------:R-:W2:Y:S07]  /*0030*/  LDCU UR5, c[0x0][0x388] ;  /* 0x00007100ff0577ac */ /* 0x000eae0008000800 */
[----:B------:R-:W1:Y:S02]  /*0040*/  LDC R3, c[0x0][0x360] ;  /* 0x0000d800ff037b82 */ /* 0x000e640000000800 */
[----:B-1----:R-:W-:-:S05]  /*0050*/  IMAD R3, R3, UR4, R0 ;  /* 0x0000000403037c24 */ /* 0x002fca000f8e0200 */
[----:B--2---:R-:W-:-:S13]  /*0060*/  ISETP.GE.AND P0, PT, R3, UR5, PT ;  /* 0x0000000503007c0c */ /* 0x004fda000bf06270 */
[----:B0-----:R-:W-:Y:S05]  /*0070*/  @P0 EXIT ;  /* 0x000000000000094d */ /* 0x001fea0003800000 */
[----:B------:R-:W0:Y:S01]  /*0080*/  LDC.64 R16, c[0x0][0x380] ;  /* 0x0000e000ff107b82 */ /* 0x000e220000000a00 */
[----:B------:R-:W1:Y:S01]  /*0090*/  LDCU.64 UR36, c[0x0][0x358] ;  /* 0x00006b00ff2477ac */ /* 0x000e620008000a00 */
[----:B0-----:R-:W-:-:S05]  /*00a0*/  IMAD.WIDE R16, R3, 0x28, R16 ;  /* 0x0000002803107825 */ /* 0x001fca00078e0210 */
[----:B-1----:R-:W2:Y:S02]  /*00b0*/  LDG.E.64 R4, desc[UR36][R16.64+0x18] ;  /* 0x0000182410047981 */ /* 0x002ea4000c1e1b00 */
[----:B--2---:R-:W-:-:S04]  /*00c0*/  ISETP.NE.U32.AND P0, PT, R4, RZ, PT ;  /* 0x000000ff0400720c */ /* 0x004fc80003f05070 */
[----:B------:R-:W-:-:S13]  /*00d0*/  ISETP.NE.AND.EX P0, PT, R5, RZ, PT, P0 ;  /* 0x000000ff0500720c */ /* 0x000fda0003f05300 */
[----:B------:R-:W-:Y:S05]  /*00e0*/  @!P0 EXIT ;  /* 0x000000000000894d */ /* 0x000fea0003800000 */
[----:B------:R-:W-:-:S04]  /*00f0*/  MOV R0, 0x0 ;  /* 0x0000000000007802 */ /* 0x000fc80000000f00 */
[----:B------:R0:W1:Y:S03]  /*0100*/  LDC.64 R2, c[0x4][R0] ;  /* 0x0100000000027b82 */ /* 0x0000660000000a00 */
[----:B------:R-:W-:-:S07]  /*0110*/  LEPC R20, `(.L_x_0) ;  /* 0x000000001014794e */ /* 0x000fce0000000000 */
[----:B01----:R-:W-:Y:S05]  /*0120*/  CALL.ABS.NOINC R2 ;  /* 0x0000000002007343 */ /* 0x003fea0003c00000 */
.L_x_0:
[----:B------:R-:W-:Y:S04]  /*0130*/  STG.E.64 desc[UR36][R16.64+0x18], RZ ;  /* 0x000018ff10007986 */ /* 0x000fe8000c101b24 */
[----:B------:R-:W-:Y:S01]  /*0140*/  STG.E desc[UR36][R16.64+0x20], RZ ;  /* 0x000020ff10007986 */ /* 0x000fe2000c101924 */
[----:B------:R-:W-:Y:S05]  /*0150*/  EXIT ;  /* 0x000000000000794d */ /* 0x000fea0003800000 */
.L_x_1:
[----:B------:R-:W-:-:S00]  /*0160*/  BRA `(.L_x_1) ;  /* 0xfffffffc00fc7947 */ /* 0x000fc0000383ffff */
[----:B------:R-:W-:-:S00]  /*0170*/  NOP ;  /* 0x0000000000007918 */ /* 0x000fc00000000000 */
        /* <DEDUP_REMOVED lines=8> */
.L_x_2:


//--------------------- .nv.shared.reserved.0     --------------------------
	.section	.nv.shared.reserved.0,"aw",@nobits
	.weak		__nv_reservedSMEM_offset_0_alias
	.size		__nv_reservedSMEM_offset_0_alias, 0, 64
	.other		__nv_reservedSMEM_offset_0_alias,@"STO_CUDA_RESERVED_SHARED STV_DEFAULT"
__nv_reservedSMEM_offset_0_alias:
	.zero		0
	.zero		64


//--------------------- .nv.constant0._Z13freeVertexMemP10BezierLinei --------------------------
	.section	.nv.constant0._Z13freeVertexMemP10BezierLinei,"a",@progbits
	.sectionflags	@""
	.align	4
.nv.constant0._Z13freeVertexMemP10BezierLinei:
	.zero		908


//--------------------- SYMBOLS --------------------------

	.type		.nv.reservedSmem.offset0,@object
	.size		.nv.reservedSmem.offset0,0x4
	.type		free,@function
